//
// Generated by NVIDIA NVVM Compiler
//
// Compiler Build ID: CL-36424714
// Cuda compilation tools, release 13.0, V13.0.88
// Based on NVVM 20.0.0
//

.version 9.0
.target sm_100
.address_size 64

	// .globl	_Z6sgemm1PKfS0_Pfiiiff

.visible .entry _Z6sgemm1PKfS0_Pfiiiff(
	.param .u64 .ptr .align 1 _Z6sgemm1PKfS0_Pfiiiff_param_0,
	.param .u64 .ptr .align 1 _Z6sgemm1PKfS0_Pfiiiff_param_1,
	.param .u64 .ptr .align 1 _Z6sgemm1PKfS0_Pfiiiff_param_2,
	.param .u32 _Z6sgemm1PKfS0_Pfiiiff_param_3,
	.param .u32 _Z6sgemm1PKfS0_Pfiiiff_param_4,
	.param .u32 _Z6sgemm1PKfS0_Pfiiiff_param_5,
	.param .f32 _Z6sgemm1PKfS0_Pfiiiff_param_6,
	.param .f32 _Z6sgemm1PKfS0_Pfiiiff_param_7
)
{
	.reg .pred 	%p<13>;
	.reg .b32 	%r<46>;
	.reg .b32 	%f<73>;
	.reg .b64 	%rd<40>;

	ld.param.u64 	%rd5, [_Z6sgemm1PKfS0_Pfiiiff_param_0];
	ld.param.u64 	%rd6, [_Z6sgemm1PKfS0_Pfiiiff_param_1];
	ld.param.u64 	%rd4, [_Z6sgemm1PKfS0_Pfiiiff_param_2];
	ld.param.u32 	%r22, [_Z6sgemm1PKfS0_Pfiiiff_param_3];
	ld.param.u32 	%r23, [_Z6sgemm1PKfS0_Pfiiiff_param_4];
	ld.param.u32 	%r21, [_Z6sgemm1PKfS0_Pfiiiff_param_5];
	ld.param.f32 	%f13, [_Z6sgemm1PKfS0_Pfiiiff_param_6];
	ld.param.f32 	%f14, [_Z6sgemm1PKfS0_Pfiiiff_param_7];
	cvta.to.global.u64 	%rd1, %rd6;
	cvta.to.global.u64 	%rd2, %rd5;
	mov.u32 	%r24, %tid.x;
	mov.u32 	%r25, %ctaid.x;
	mov.u32 	%r26, %ntid.x;
	mad.lo.s32 	%r1, %r25, %r26, %r24;
	mov.u32 	%r27, %tid.y;
	mov.u32 	%r28, %ctaid.y;
	mov.u32 	%r29, %ntid.y;
	mad.lo.s32 	%r30, %r28, %r29, %r27;
	setp.ge.s32 	%p1, %r1, %r22;
	setp.ge.s32 	%p2, %r30, %r23;
	or.pred  	%p3, %p1, %p2;
	@%p3 bra 	$L__BB0_14;
	setp.lt.s32 	%p4, %r21, 1;
	mov.f32 	%f72, 0f00000000;
	@%p4 bra 	$L__BB0_13;
	mul.lo.s32 	%r3, %r21, %r1;
	and.b32  	%r4, %r21, 7;
	setp.lt.u32 	%p5, %r21, 8;
	mov.f32 	%f72, 0f00000000;
	mov.b32 	%r44, 0;
	@%p5 bra 	$L__BB0_5;
	and.b32  	%r44, %r21, 2147483640;
	neg.s32 	%r42, %r44;
	shl.b32 	%r7, %r23, 3;
	add.s64 	%rd3, %rd2, 16;
	mov.f32 	%f72, 0f00000000;
	mul.wide.s32 	%rd11, %r23, 4;
	mov.u32 	%r40, %r3;
	mov.u32 	%r41, %r30;
$L__BB0_4:
	.pragma "nounroll";
	mul.wide.s32 	%rd7, %r40, 4;
	add.s64 	%rd8, %rd3, %rd7;
	ld.global.f32 	%f19, [%rd8+-16];
	mul.wide.s32 	%rd9, %r41, 4;
	add.s64 	%rd10, %rd1, %rd9;
	ld.global.f32 	%f20, [%rd10];
	fma.rn.f32 	%f21, %f19, %f20, %f72;
	ld.global.f32 	%f22, [%rd8+-12];
	add.s64 	%rd12, %rd10, %rd11;
	ld.global.f32 	%f23, [%rd12];
	fma.rn.f32 	%f24, %f22, %f23, %f21;
	ld.global.f32 	%f25, [%rd8+-8];
	add.s64 	%rd13, %rd12, %rd11;
	ld.global.f32 	%f26, [%rd13];
	fma.rn.f32 	%f27, %f25, %f26, %f24;
	ld.global.f32 	%f28, [%rd8+-4];
	add.s64 	%rd14, %rd13, %rd11;
	ld.global.f32 	%f29, [%rd14];
	fma.rn.f32 	%f30, %f28, %f29, %f27;
	ld.global.f32 	%f31, [%rd8];
	add.s64 	%rd15, %rd14, %rd11;
	ld.global.f32 	%f32, [%rd15];
	fma.rn.f32 	%f33, %f31, %f32, %f30;
	ld.global.f32 	%f34, [%rd8+4];
	add.s64 	%rd16, %rd15, %rd11;
	ld.global.f32 	%f35, [%rd16];
	fma.rn.f32 	%f36, %f34, %f35, %f33;
	ld.global.f32 	%f37, [%rd8+8];
	add.s64 	%rd17, %rd16, %rd11;
	ld.global.f32 	%f38, [%rd17];
	fma.rn.f32 	%f39, %f37, %f38, %f36;
	ld.global.f32 	%f40, [%rd8+12];
	add.s64 	%rd18, %rd17, %rd11;
	ld.global.f32 	%f41, [%rd18];
	fma.rn.f32 	%f72, %f40, %f41, %f39;
	add.s32 	%r42, %r42, 8;
	add.s32 	%r41, %r41, %r7;
	add.s32 	%r40, %r40, 8;
	setp.ne.s32 	%p6, %r42, 0;
	@%p6 bra 	$L__BB0_4;
$L__BB0_5:
	setp.eq.s32 	%p7, %r4, 0;
	@%p7 bra 	$L__BB0_13;
	and.b32  	%r15, %r21, 3;
	setp.lt.u32 	%p8, %r4, 4;
	@%p8 bra 	$L__BB0_8;
	add.s32 	%r32, %r44, %r3;
	mul.wide.s32 	%rd19, %r32, 4;
	add.s64 	%rd20, %rd2, %rd19;
	ld.global.f32 	%f43, [%rd20];
	mad.lo.s32 	%r33, %r44, %r23, %r30;
	mul.wide.s32 	%rd21, %r33, 4;
	add.s64 	%rd22, %rd1, %rd21;
	ld.global.f32 	%f44, [%rd22];
	fma.rn.f32 	%f45, %f43, %f44, %f72;
	ld.global.f32 	%f46, [%rd20+4];
	mul.wide.s32 	%rd23, %r23, 4;
	add.s64 	%rd24, %rd22, %rd23;
	ld.global.f32 	%f47, [%rd24];
	fma.rn.f32 	%f48, %f46, %f47, %f45;
	ld.global.f32 	%f49, [%rd20+8];
	add.s64 	%rd25, %rd24, %rd23;
	ld.global.f32 	%f50, [%rd25];
	fma.rn.f32 	%f51, %f49, %f50, %f48;
	ld.global.f32 	%f52, [%rd20+12];
	add.s64 	%rd26, %rd25, %rd23;
	ld.global.f32 	%f53, [%rd26];
	fma.rn.f32 	%f72, %f52, %f53, %f51;
	add.s32 	%r44, %r44, 4;
$L__BB0_8:
	setp.eq.s32 	%p9, %r15, 0;
	@%p9 bra 	$L__BB0_13;
	setp.eq.s32 	%p10, %r15, 1;
	@%p10 bra 	$L__BB0_11;
	add.s32 	%r34, %r44, %r3;
	mul.wide.s32 	%rd27, %r34, 4;
	add.s64 	%rd28, %rd2, %rd27;
	ld.global.f32 	%f55, [%rd28];
	mad.lo.s32 	%r35, %r44, %r23, %r30;
	mul.wide.s32 	%rd29, %r35, 4;
	add.s64 	%rd30, %rd1, %rd29;
	ld.global.f32 	%f56, [%rd30];
	fma.rn.f32 	%f57, %f55, %f56, %f72;
	ld.global.f32 	%f58, [%rd28+4];
	mul.wide.s32 	%rd31, %r23, 4;
	add.s64 	%rd32, %rd30, %rd31;
	ld.global.f32 	%f59, [%rd32];
	fma.rn.f32 	%f72, %f58, %f59, %f57;
	add.s32 	%r44, %r44, 2;
$L__BB0_11:
	and.b32  	%r36, %r21, 1;
	setp.eq.b32 	%p11, %r36, 1;
	not.pred 	%p12, %p11;
	@%p12 bra 	$L__BB0_13;
	add.s32 	%r37, %r44, %r3;
	mul.wide.s32 	%rd33, %r37, 4;
	add.s64 	%rd34, %rd2, %rd33;
	ld.global.f32 	%f60, [%rd34];
	mad.lo.s32 	%r38, %r44, %r23, %r30;
	mul.wide.s32 	%rd35, %r38, 4;
	add.s64 	%rd36, %rd1, %rd35;
	ld.global.f32 	%f61, [%rd36];
	fma.rn.f32 	%f72, %f60, %f61, %f72;
$L__BB0_13:
	mad.lo.s32 	%r39, %r23, %r1, %r30;
	cvta.to.global.u64 	%rd37, %rd4;
	mul.wide.s32 	%rd38, %r39, 4;
	add.s64 	%rd39, %rd37, %rd38;
	ld.global.f32 	%f62, [%rd39];
	mul.f32 	%f63, %f14, %f62;
	fma.rn.f32 	%f64, %f13, %f72, %f63;
	st.global.f32 	[%rd39], %f64;
$L__BB0_14:
	ret;

}


// ===== COMPILED SASS (sm_100) =====

	.target	sm_100

	.elftype	@"ET_EXEC"


//--------------------- .note.nv.tkinfo           --------------------------
	.section	.note.nv.tkinfo,"",@"SHT_NOTE"
	.sectionflags	@"SHF_NOTE_NV_TKINFO"
	.tkinfo
        /*0018*/ 	.word	0x00000002
        /*0030*/ 	.string	""
        /*0030*/ 	.string	"ptxas"
        /*0030*/ 	.string	"Cuda compilation tools, release 13.0, V13.0.88"
        /*0030*/ 	.string	"Build cuda_13.0.r13.0/compiler.36424714_0"
        /*0030*/ 	.string	"-arch sm_100 -m 64 "



//--------------------- .note.nv.cuinfo           --------------------------
	.section	.note.nv.cuinfo,"",@"SHT_NOTE"
	.sectionflags	@"SHF_NOTE_NV_CUINFO"
        /*0018*/ 	.short	0x0002
        /*001a*/ 	.short	0x0064
        /*001c*/ 	.short	0x0082
	.zero		2


//--------------------- .nv.info                  --------------------------
	.section	.nv.info,"",@"SHT_CUDA_INFO"
	.align	4


	//----- nvinfo : EIATTR_REGCOUNT
	.align		4
        /*0000*/ 	.byte	0x04, 0x2f
        /*0002*/ 	.short	(.L_1 - .L_0)
	.align		4
.L_0:
        /*0004*/ 	.word	index@(_Z6sgemm1PKfS0_Pfiiiff)
        /*0008*/ 	.word	0x00000020


	//----- nvinfo : EIATTR_FRAME_SIZE
	.align		4
.L_1:
        /*000c*/ 	.byte	0x04, 0x11
        /*000e*/ 	.short	(.L_3 - .L_2)
	.align		4
.L_2:
        /*0010*/ 	.word	index@(_Z6sgemm1PKfS0_Pfiiiff)
        /*0014*/ 	.word	0x00000000


	//----- nvinfo : EIATTR_MIN_STACK_SIZE
	.align		4
.L_3:
        /*0018*/ 	.byte	0x04, 0x12
        /*001a*/ 	.short	(.L_5 - .L_4)
	.align		4
.L_4:
        /*001c*/ 	.word	index@(_Z6sgemm1PKfS0_Pfiiiff)
        /*0020*/ 	.word	0x00000000
.L_5:


//--------------------- .nv.compat                --------------------------
	.section	.nv.compat,"",@"SHT_CUDA_COMPAT_INFO"
	.align	4
        /*0000*/ 	.byte	0x02, 0x09, 0x00, 0x00, 0x02, 0x02, 0x01, 0x00, 0x02, 0x05, 0x05, 0x00, 0x03, 0x07, 0x01, 0x01
        /*0010*/ 	.byte	0x02, 0x03, 0x00, 0x00, 0x02, 0x06, 0x01, 0x00, 0x04, 0x0b, 0x08, 0x00, 0x09, 0x00, 0x00, 0x00
        /*0020*/ 	.byte	0x00, 0x00, 0x00, 0x00


//--------------------- .nv.info._Z6sgemm1PKfS0_Pfiiiff --------------------------
	.section	.nv.info._Z6sgemm1PKfS0_Pfiiiff,"",@"SHT_CUDA_INFO"
	.sectionflags	@""
	.align	4


	//----- nvinfo : EIATTR_CUDA_API_VERSION
	.align		4
        /*0000*/ 	.byte	0x04, 0x37
        /*0002*/ 	.short	(.L_7 - .L_6)
.L_6:
        /*0004*/ 	.word	0x00000082


	//----- nvinfo : EIATTR_KPARAM_INFO
	.align		4
.L_7:
        /*0008*/ 	.byte	0x04, 0x17
        /*000a*/ 	.short	(.L_9 - .L_8)
.L_8:
        /*000c*/ 	.word	0x00000000
        /*0010*/ 	.short	0x0007
        /*0012*/ 	.short	0x0028
        /*0014*/ 	.byte	0x00, 0xf0, 0x11, 0x00


	//----- nvinfo : EIATTR_KPARAM_INFO
	.align		4
.L_9:
        /*0018*/ 	.byte	0x04, 0x17
        /*001a*/ 	.short	(.L_11 - .L_10)
.L_10:
        /*001c*/ 	.word	0x00000000
        /*0020*/ 	.short	0x0006
        /*0022*/ 	.short	0x0024
        /*0024*/ 	.byte	0x00, 0xf0, 0x11, 0x00


	//----- nvinfo : EIATTR_KPARAM_INFO
	.align		4
.L_11:
        /*0028*/ 	.byte	0x04, 0x17
        /*002a*/ 	.short	(.L_13 - .L_12)
.L_12:
        /*002c*/ 	.word	0x00000000
        /*0030*/ 	.short	0x0005
        /*0032*/ 	.short	0x0020
        /*0034*/ 	.byte	0x00, 0xf0, 0x11, 0x00


	//----- nvinfo : EIATTR_KPARAM_INFO
	.align		4
.L_13:
        /*0038*/ 	.byte	0x04, 0x17
        /*003a*/ 	.short	(.L_15 - .L_14)
.L_14:
        /*003c*/ 	.word	0x00000000
        /*0040*/ 	.short	0x0004
        /*0042*/ 	.short	0x001c
        /*0044*/ 	.byte	0x00, 0xf0, 0x11, 0x00


	//----- nvinfo : EIATTR_KPARAM_INFO
	.align		4
.L_15:
        /*0048*/ 	.byte	0x04, 0x17
        /*004a*/ 	.short	(.L_17 - .L_16)
.L_16:
        /*004c*/ 	.word	0x00000000
        /*0050*/ 	.short	0x0003
        /*0052*/ 	.short	0x0018
        /*0054*/ 	.byte	0x00, 0xf0, 0x11, 0x00


	//----- nvinfo : EIATTR_KPARAM_INFO
	.align		4
.L_17:
        /*0058*/ 	.byte	0x04, 0x17
        /*005a*/ 	.short	(.L_19 - .L_18)
.L_18:
        /*005c*/ 	.word	0x00000000
        /*0060*/ 	.short	0x0002
        /*0062*/ 	.short	0x0010
        /*0064*/ 	.byte	0x00, 0xf5, 0x21, 0x00


	//----- nvinfo : EIATTR_KPARAM_INFO
	.align		4
.L_19:
        /*0068*/ 	.byte	0x04, 0x17
        /*006a*/ 	.short	(.L_21 - .L_20)
.L_20:
        /*006c*/ 	.word	0x00000000
        /*0070*/ 	.short	0x0001
        /*0072*/ 	.short	0x0008
        /*0074*/ 	.byte	0x00, 0xf5, 0x21, 0x00


	//----- nvinfo : EIATTR_KPARAM_INFO
	.align		4
.L_21:
        /*0078*/ 	.byte	0x04, 0x17
        /*007a*/ 	.short	(.L_23 - .L_22)
.L_22:
        /*007c*/ 	.word	0x00000000
        /*0080*/ 	.short	0x0000
        /*0082*/ 	.short	0x0000
        /*0084*/ 	.byte	0x00, 0xf5, 0x21, 0x00


	//----- nvinfo : EIATTR_SPARSE_MMA_MASK
	.align		4
.L_23:
        /*0088*/ 	.byte	0x03, 0x50
        /*008a*/ 	.short	0x0000


	//----- nvinfo : EIATTR_MAXREG_COUNT
	.align		4
        /*008c*/ 	.byte	0x03, 0x1b
        /*008e*/ 	.short	0x00ff


	//----- nvinfo : EIATTR_MERCURY_ISA_VERSION
	.align		4
        /*0090*/ 	.byte	0x03, 0x5f
        /*0092*/ 	.short	0x0101


	//----- nvinfo : EIATTR_VRC_CTA_INIT_COUNT
	.align		4
        /*0094*/ 	.byte	0x02, 0x4a
	.zero		1
	.zero		1


	//----- nvinfo : EIATTR_EXIT_INSTR_OFFSETS
	.align		4
        /*0098*/ 	.byte	0x04, 0x1c
        /*009a*/ 	.short	(.L_25 - .L_24)


	//   ....[0]....
.L_24:
        /*009c*/ 	.word	0x000000c0


	//   ....[1]....
        /*00a0*/ 	.word	0x00000890


	//----- nvinfo : EIATTR_CBANK_PARAM_SIZE
	.align		4
.L_25:
        /*00a4*/ 	.byte	0x03, 0x19
        /*00a6*/ 	.short	0x002c


	//----- nvinfo : EIATTR_PARAM_CBANK
	.align		4
        /*00a8*/ 	.byte	0x04, 0x0a
        /*00aa*/ 	.short	(.L_27 - .L_26)
	.align		4
.L_26:
        /*00ac*/ 	.word	index@(.nv.constant0._Z6sgemm1PKfS0_Pfiiiff)
        /*00b0*/ 	.short	0x0380
        /*00b2*/ 	.short	0x002c


	//----- nvinfo : EIATTR_SW_WAR
	.align		4
.L_27:
        /*00b4*/ 	.byte	0x04, 0x36
        /*00b6*/ 	.short	(.L_29 - .L_28)
.L_28:
        /*00b8*/ 	.word	0x00000008
.L_29:


//--------------------- .nv.callgraph             --------------------------
	.section	.nv.callgraph,"",@"SHT_CUDA_CALLGRAPH"
	.align	4
	.sectionentsize	8
	.align		4
        /*0000*/ 	.word	0x00000000
	.align		4
        /*0004*/ 	.word	0xffffffff
	.align		4
        /*0008*/ 	.word	0x00000000
	.align		4
        /*000c*/ 	.word	0xfffffffe
	.align		4
        /*0010*/ 	.word	0x00000000
	.align		4
        /*0014*/ 	.word	0xfffffffd
	.align		4
        /*0018*/ 	.word	0x00000000
	.align		4
        /*001c*/ 	.word	0xfffffffc


//--------------------- .text._Z6sgemm1PKfS0_Pfiiiff --------------------------
	.section	.text._Z6sgemm1PKfS0_Pfiiiff,"ax",@progbits
	.align	128
        .global         _Z6sgemm1PKfS0_Pfiiiff
        .type           _Z6sgemm1PKfS0_Pfiiiff,@function
        .size           _Z6sgemm1PKfS0_Pfiiiff,(.L_x_5 - _Z6sgemm1PKfS0_Pfiiiff)
        .other          _Z6sgemm1PKfS0_Pfiiiff,@"STO_CUDA_ENTRY STV_DEFAULT"
_Z6sgemm1PKfS0_Pfiiiff:
.text._Z6sgemm1PKfS0_Pfiiiff:
[----:B------:R-:W-:Y:S01]  /*0000*/  LDC R1, c[0x0][0x37c] ;  /* 0x0000df00ff017b82 */ /* 0x000fe20000000800 */
[----:B------:R-:W0:Y:S07]  /*0010*/  S2R R16, SR_TID.Y ;  /* 0x0000000000107919 */ /* 0x000e2e0000002200 */
[----:B------:R-:W1:Y:S01]  /*0020*/  LDC R5, c[0x0][0x360] ;  /* 0x0000d800ff057b82 */ /* 0x000e620000000800 */
[----:B------:R-:W1:Y:S07]  /*0030*/  S2R R0, SR_TID.X ;  /* 0x0000000000007919 */ /* 0x000e6e0000002100 */
[----:B------:R-:W0:Y:S08]  /*0040*/  S2UR UR5, SR_CTAID.Y ;  /* 0x00000000000579c3 */ /* 0x000e300000002600 */
[----:B------:R-:W0:Y:S08]  /*0050*/  LDC R7, c[0x0][0x364] ;  /* 0x0000d900ff077b82 */ /* 0x000e300000000800 */
[----:B------:R-:W1:Y:S08]  /*0060*/  S2UR UR4, SR_CTAID.X ;  /* 0x00000000000479c3 */ /* 0x000e700000002500 */
[----:B------:R-:W2:Y:S01]  /*0070*/  LDC.64 R2, c[0x0][0x398] ;  /* 0x0000e600ff027b82 */ /* 0x000ea20000000a00 */
[----:B0-----:R-:W-:-:S02]  /*0080*/  IMAD R16, R7, UR5, R16 ;  /* 0x0000000507107c24 */ /* 0x001fc4000f8e0210 */
[----:B-1----:R-:W-:-:S03]  /*0090*/  IMAD R0, R5, UR4, R0 ;  /* 0x0000000405007c24 */ /* 0x002fc6000f8e0200 */
[----:B--2---:R-:W-:-:S04]  /*00a0*/  ISETP.GE.AND P0, PT, R16, R3, PT ;  /* 0x000000031000720c */ /* 0x004fc80003f06270 */
[----:B------:R-:W-:-:S13]  /*00b0*/  ISETP.GE.OR P0, PT, R0, R2, P0 ;  /* 0x000000020000720c */ /* 0x000fda0000706670 */
[----:B------:R-:W-:Y:S05]  /*00c0*/  @P0 EXIT ;  /* 0x000000000000094d */ /* 0x000fea0003800000 */
[----:B------:R-:W0:Y:S01]  /*00d0*/  LDC R17, c[0x0][0x3a0] ;  /* 0x0000e800ff117b82 */ /* 0x000e220000000800 */
[----:B------:R-:W1:Y:S01]  /*00e0*/  LDCU.64 UR6, c[0x0][0x358] ;  /* 0x00006b00ff0677ac */ /* 0x000e620008000a00 */
[----:B------:R-:W-:Y:S01]  /*00f0*/  HFMA2 R26, -RZ, RZ, 0, 0 ;  /* 0x00000000ff1a7431 */ /* 0x000fe200000001ff */
[----:B0-----:R-:W-:-:S13]  /*0100*/  ISETP.GE.AND P0, PT, R17, 0x1, PT ;  /* 0x000000011100780c */ /* 0x001fda0003f06270 */
[----:B-1----:R-:W-:Y:S05]  /*0110*/  @!P0 BRA `(.L_x_0) ;  /* 0x0000000400b88947 */ /* 0x002fea0003800000 */
[C---:B------:R-:W-:Y:S01]  /*0120*/  ISETP.GE.U32.AND P1, PT, R17.reuse, 0x8, PT ;  /* 0x000000081100780c */ /* 0x040fe20003f26070 */
[----:B------:R-:W-:Y:S01]  /*0130*/  IMAD R18, R0, R17, RZ ;  /* 0x0000001100127224 */ /* 0x000fe200078e02ff */
[----:B------:R-:W-:Y:S02]  /*0140*/  LOP3.LUT R25, R17, 0x7, RZ, 0xc0, !PT ;  /* 0x0000000711197812 */ /* 0x000fe400078ec0ff */
[----:B------:R-:W-:Y:S02]  /*0150*/  MOV R26, RZ ;  /* 0x000000ff001a7202 */ /* 0x000fe40000000f00 */
[----:B------:R-:W-:Y:S02]  /*0160*/  ISETP.NE.AND P0, PT, R25, RZ, PT ;  /* 0x000000ff1900720c */ /* 0x000fe40003f05270 */
[----:B------:R-:W-:-:S05]  /*0170*/  MOV R19, RZ ;  /* 0x000000ff00137202 */ /* 0x000fca0000000f00 */
[----:B------:R-:W-:Y:S06]  /*0180*/  @!P1 BRA `(.L_x_1) ;  /* 0x0000000000c49947 */ /* 0x000fec0003800000 */
[----:B------:R-:W0:Y:S01]  /*0190*/  LDCU.64 UR4, c[0x0][0x380] ;  /* 0x00007000ff0477ac */ /* 0x000e220008000a00 */
[----:B------:R-:W-:Y:S02]  /*01a0*/  LOP3.LUT R19, R17, 0x7ffffff8, RZ, 0xc0, !PT ;  /* 0x7ffffff811137812 */ /* 0x000fe400078ec0ff */
[----:B------:R-:W-:Y:S02]  /*01b0*/  MOV R26, RZ ;  /* 0x000000ff001a7202 */ /* 0x000fe40000000f00 */
[----:B------:R-:W-:Y:S02]  /*01c0*/  MOV R2, R18 ;  /* 0x0000001200027202 */ /* 0x000fe40000000f00 */
[----:B------:R-:W-:Y:S02]  /*01d0*/  MOV R22, R16 ;  /* 0x0000001000167202 */ /* 0x000fe40000000f00 */
[----:B------:R-:W-:Y:S01]  /*01e0*/  IADD3 R20, PT, PT, -R19, RZ, RZ ;  /* 0x000000ff13147210 */ /* 0x000fe20007ffe1ff */
[----:B0-----:R-:W-:-:S04]  /*01f0*/  UIADD3 UR4, UP0, UPT, UR4, 0x10, URZ ;  /* 0x0000001004047890 */ /* 0x001fc8000ff1e0ff */
[----:B------:R-:W-:-:S12]  /*0200*/  UIADD3.X UR5, UPT, UPT, URZ, UR5, URZ, UP0, !UPT ;  /* 0x00000005ff057290 */ /* 0x000fd800087fe4ff */
.L_x_2:
[----:B------:R-:W0:Y:S01]  /*0210*/  LDC.64 R14, c[0x0][0x388] ;  /* 0x0000e200ff0e7b82 */ /* 0x000e220000000a00 */
[----:B------:R-:W-:Y:S02]  /*0220*/  MOV R4, UR4 ;  /* 0x0000000400047c02 */ /* 0x000fe40008000f00 */
[----:B------:R-:W-:-:S03]  /*0230*/  MOV R5, UR5 ;  /* 0x0000000500057c02 */ /* 0x000fc60008000f00 */
[----:B------:R-:W-:-:S05]  /*0240*/  IMAD.WIDE R4, R2, 0x4, R4 ;  /* 0x0000000402047825 */ /* 0x000fca00078e0204 */
[----:B------:R-:W2:Y:S04]  /*0250*/  LDG.E R21, desc[UR6][R4.64+-0x10] ;  /* 0xfffff00604157981 */ /* 0x000ea8000c1e1900 */
[----:B------:R-:W3:Y:S04]  /*0260*/  LDG.E R23, desc[UR6][R4.64+-0xc] ;  /* 0xfffff40604177981 */ /* 0x000ee8000c1e1900 */
[----:B------:R-:W4:Y:S01]  /*0270*/  LDG.E R29, desc[UR6][R4.64+-0x8] ;  /* 0xfffff806041d7981 */ /* 0x000f22000c1e1900 */
[----:B0-----:R-:W-:-:S05]  /*0280*/  IMAD.WIDE R14, R22, 0x4, R14 ;  /* 0x00000004160e7825 */ /* 0x001fca00078e020e */
[----:B------:R0:W2:Y:S01]  /*0290*/  LDG.E R24, desc[UR6][R14.64] ;  /* 0x000000060e187981 */ /* 0x0000a2000c1e1900 */
[----:B------:R-:W-:-:S04]  /*02a0*/  IMAD.WIDE R12, R3, 0x4, R14 ;  /* 0x00000004030c7825 */ /* 0x000fc800078e020e */
[C---:B------:R-:W-:Y:S02]  /*02b0*/  IMAD.WIDE R6, R3.reuse, 0x4, R12 ;  /* 0x0000000403067825 */ /* 0x040fe400078e020c */
[----:B------:R-:W3:Y:S02]  /*02c0*/  LDG.E R12, desc[UR6][R12.64] ;  /* 0x000000060c0c7981 */ /* 0x000ee4000c1e1900 */
[C---:B------:R-:W-:Y:S02]  /*02d0*/  IMAD.WIDE R8, R3.reuse, 0x4, R6 ;  /* 0x0000000403087825 */ /* 0x040fe400078e0206 */
[----:B------:R1:W4:Y:S02]  /*02e0*/  LDG.E R28, desc[UR6][R6.64] ;  /* 0x00000006061c7981 */ /* 0x000324000c1e1900 */
[C---:B------:R-:W-:Y:S02]  /*02f0*/  IMAD.WIDE R10, R3.reuse, 0x4, R8 ;  /* 0x00000004030a7825 */ /* 0x040fe400078e0208 */
[----:B------:R-:W5:Y:S02]  /*0300*/  LDG.E R8, desc[UR6][R8.64] ;  /* 0x0000000608087981 */ /* 0x000f64000c1e1900 */
[----:B0-----:R-:W-:-:S05]  /*0310*/  IMAD.WIDE R14, R3, 0x4, R10 ;  /* 0x00000004030e7825 */ /* 0x001fca00078e020a */
[----:B------:R-:W5:Y:S04]  /*0320*/  LDG.E R13, desc[UR6][R14.64] ;  /* 0x000000060e0d7981 */ /* 0x000f68000c1e1900 */
[----:B------:R-:W5:Y:S04]  /*0330*/  LDG.E R9, desc[UR6][R10.64] ;  /* 0x000000060a097981 */ /* 0x000f68000c1e1900 */
[----:B------:R-:W5:Y:S04]  /*0340*/  LDG.E R11, desc[UR6][R4.64+-0x4] ;  /* 0xfffffc06040b7981 */ /* 0x000f68000c1e1900 */
[----:B------:R-:W5:Y:S01]  /*0350*/  LDG.E R10, desc[UR6][R4.64+0x8] ;  /* 0x00000806040a7981 */ /* 0x000f62000c1e1900 */
[----:B--2---:R-:W-:Y:S01]  /*0360*/  FFMA R24, R21, R24, R26 ;  /* 0x0000001815187223 */ /* 0x004fe2000000001a */
[----:B------:R-:W-:-:S02]  /*0370*/  IMAD.WIDE R26, R3, 0x4, R14 ;  /* 0x00000004031a7825 */ /* 0x000fc400078e020e */
[----:B------:R-:W2:Y:S04]  /*0380*/  LDG.E R21, desc[UR6][R4.64] ;  /* 0x0000000604157981 */ /* 0x000ea8000c1e1900 */
[----:B------:R-:W2:Y:S01]  /*0390*/  LDG.E R14, desc[UR6][R4.64+0x4] ;  /* 0x00000406040e7981 */ /* 0x000ea2000c1e1900 */
[----:B-1----:R-:W-:-:S03]  /*03a0*/  IMAD.WIDE R6, R3, 0x4, R26 ;  /* 0x0000000403067825 */ /* 0x002fc600078e021a */
[----:B------:R-:W2:Y:S04]  /*03b0*/  LDG.E R15, desc[UR6][R4.64+0xc] ;  /* 0x00000c06040f7981 */ /* 0x000ea8000c1e1900 */
[----:B------:R-:W2:Y:S04]  /*03c0*/  LDG.E R6, desc[UR6][R6.64] ;  /* 0x0000000606067981 */ /* 0x000ea8000c1e1900 */
[----:B------:R-:W2:Y:S01]  /*03d0*/  LDG.E R5, desc[UR6][R26.64] ;  /* 0x000000061a057981 */ /* 0x000ea2000c1e1900 */
[----:B---3--:R-:W-:Y:S01]  /*03e0*/  FFMA R12, R23, R12, R24 ;  /* 0x0000000c170c7223 */ /* 0x008fe20000000018 */
[----:B------:R-:W-:-:S03]  /*03f0*/  IADD3 R20, PT, PT, R20, 0x8, RZ ;  /* 0x0000000814147810 */ /* 0x000fc60007ffe0ff */
[----:B----4-:R-:W-:Y:S01]  /*0400*/  FFMA R12, R29, R28, R12 ;  /* 0x0000001c1d0c7223 */ /* 0x010fe2000000000c */
[----:B------:R-:W-:Y:S02]  /*0410*/  ISETP.NE.AND P1, PT, R20, RZ, PT ;  /* 0x000000ff1400720c */ /* 0x000fe40003f25270 */
[----:B------:R-:W-:Y:S01]  /*0420*/  LEA R22, R3, R22, 0x3 ;  /* 0x0000001603167211 */ /* 0x000fe200078e18ff */
[----:B-----5:R-:W-:Y:S01]  /*0430*/  FFMA R8, R11, R8, R12 ;  /* 0x000000080b087223 */ /* 0x020fe2000000000c */
[----:B------:R-:W-:-:S03]  /*0440*/  IADD3 R2, PT, PT, R2, 0x8, RZ ;  /* 0x0000000802027810 */ /* 0x000fc60007ffe0ff */
[----:B--2---:R-:W-:-:S04]  /*0450*/  FFMA R9, R21, R9, R8 ;  /* 0x0000000915097223 */ /* 0x004fc80000000008 */
[----:B------:R-:W-:-:S04]  /*0460*/  FFMA R9, R14, R13, R9 ;  /* 0x0000000d0e097223 */ /* 0x000fc80000000009 */
[----:B------:R-:W-:-:S04]  /*0470*/  FFMA R10, R10, R5, R9 ;  /* 0x000000050a0a7223 */ /* 0x000fc80000000009 */
[----:B------:R-:W-:Y:S01]  /*0480*/  FFMA R26, R15, R6, R10 ;  /* 0x000000060f1a7223 */ /* 0x000fe2000000000a */
[----:B------:R-:W-:Y:S06]  /*0490*/  @P1 BRA `(.L_x_2) ;  /* 0xfffffffc005c1947 */ /* 0x000fec000383ffff */
.L_x_1:
[----:B------:R-:W-:Y:S05]  /*04a0*/  @!P0 BRA `(.L_x_0) ;  /* 0x0000000000d48947 */ /* 0x000fea0003800000 */
[----:B------:R-:W-:Y:S02]  /*04b0*/  ISETP.GE.U32.AND P0, PT, R25, 0x4, PT ;  /* 0x000000041900780c */ /* 0x000fe40003f06070 */
[----:B------:R-:W-:-:S04]  /*04c0*/  LOP3.LUT R2, R17, 0x3, RZ, 0xc0, !PT ;  /* 0x0000000311027812 */ /* 0x000fc800078ec0ff */
[----:B------:R-:W-:-:S07]  /*04d0*/  ISETP.NE.AND P1, PT, R2, RZ, PT ;  /* 0x000000ff0200720c */ /* 0x000fce0003f25270 */
[----:B------:R-:W-:Y:S06]  /*04e0*/  @!P0 BRA `(.L_x_3) ;  /* 0x0000000000588947 */ /* 0x000fec0003800000 */
[----:B------:R-:W0:Y:S01]  /*04f0*/  LDC.64 R10, c[0x0][0x388] ;  /* 0x0000e200ff0a7b82 */ /* 0x000e220000000a00 */
[----:B------:R-:W-:Y:S01]  /*0500*/  IMAD R9, R19, R3, R16 ;  /* 0x0000000313097224 */ /* 0x000fe200078e0210 */
[----:B------:R-:W-:-:S06]  /*0510*/  IADD3 R7, PT, PT, R18, R19, RZ ;  /* 0x0000001312077210 */ /* 0x000fcc0007ffe0ff */
[----:B------:R-:W1:Y:S01]  /*0520*/  LDC.64 R4, c[0x0][0x380] ;  /* 0x0000e000ff047b82 */ /* 0x000e620000000a00 */
[----:B0-----:R-:W-:-:S04]  /*0530*/  IMAD.WIDE R10, R9, 0x4, R10 ;  /* 0x00000004090a7825 */ /* 0x001fc800078e020a */
[----:B------:R-:W-:Y:S02]  /*0540*/  IMAD.WIDE R12, R3, 0x4, R10 ;  /* 0x00000004030c7825 */ /* 0x000fe400078e020a */
[----:B------:R-:W2:Y:S02]  /*0550*/  LDG.E R10, desc[UR6][R10.64] ;  /* 0x000000060a0a7981 */ /* 0x000ea4000c1e1900 */
[----:B-1----:R-:W-:-:S04]  /*0560*/  IMAD.WIDE R4, R7, 0x4, R4 ;  /* 0x0000000407047825 */ /* 0x002fc800078e0204 */
[C---:B------:R-:W-:Y:S01]  /*0570*/  IMAD.WIDE R6, R3.reuse, 0x4, R12 ;  /* 0x0000000403067825 */ /* 0x040fe200078e020c */
[----:B------:R-:W2:Y:S04]  /*0580*/  LDG.E R15, desc[UR6][R4.64] ;  /* 0x00000006040f7981 */ /* 0x000ea8000c1e1900 */
[----:B------:R-:W3:Y:S01]  /*0590*/  LDG.E R12, desc[UR6][R12.64] ;  /* 0x000000060c0c7981 */ /* 0x000ee2000c1e1900 */
[----:B------:R-:W-:-:S03]  /*05a0*/  IMAD.WIDE R8, R3, 0x4, R6 ;  /* 0x0000000403087825 */ /* 0x000fc600078e0206 */
[----:B------:R-:W3:Y:S04]  /*05b0*/  LDG.E R14, desc[UR6][R4.64+0x4] ;  /* 0x00000406040e7981 */ /* 0x000ee8000c1e1900 */
[----:B------:R-:W4:Y:S04]  /*05c0*/  LDG.E R20, desc[UR6][R6.64] ;  /* 0x0000000606147981 */ /* 0x000f28000c1e1900 */
[----:B------:R-:W4:Y:S04]  /*05d0*/  LDG.E R21, desc[UR6][R4.64+0x8] ;  /* 0x0000080604157981 */ /* 0x000f28000c1e1900 */
[----:B------:R-:W5:Y:S04]  /*05e0*/  LDG.E R23, desc[UR6][R4.64+0xc] ;  /* 0x00000c0604177981 */ /* 0x000f68000c1e1900 */
[----:B------:R-:W5:Y:S01]  /*05f0*/  LDG.E R8, desc[UR6][R8.64] ;  /* 0x0000000608087981 */ /* 0x000f62000c1e1900 */
[----:B------:R-:W-:Y:S01]  /*0600*/  IADD3 R19, PT, PT, R19, 0x4, RZ ;  /* 0x0000000413137810 */ /* 0x000fe20007ffe0ff */
[----:B--2---:R-:W-:-:S04]  /*0610*/  FFMA R15, R15, R10, R26 ;  /* 0x0000000a0f0f7223 */ /* 0x004fc8000000001a */
[----:B---3--:R-:W-:-:S04]  /*0620*/  FFMA R14, R14, R12, R15 ;  /* 0x0000000c0e0e7223 */ /* 0x008fc8000000000f */
[----:B----4-:R-:W-:-:S04]  /*0630*/  FFMA R14, R21, R20, R14 ;  /* 0x00000014150e7223 */ /* 0x010fc8000000000e */
[----:B-----5:R-:W-:-:S07]  /*0640*/  FFMA R26, R23, R8, R14 ;  /* 0x00000008171a7223 */ /* 0x020fce000000000e */
.L_x_3:
[----:B------:R-:W-:Y:S05]  /*0650*/  @!P1 BRA `(.L_x_0) ;  /* 0x0000000000689947 */ /* 0x000fea0003800000 */
[----:B------:R-:W0:Y:S01]  /*0660*/  LDC.64 R10, c[0x0][0x388] ;  /* 0x0000e200ff0a7b82 */ /* 0x000e220000000a00 */
[----:B------:R-:W-:Y:S02]  /*0670*/  ISETP.NE.AND P0, PT, R2, 0x1, PT ;  /* 0x000000010200780c */ /* 0x000fe40003f05270 */
[----:B------:R-:W-:-:S04]  /*0680*/  LOP3.LUT R17, R17, 0x1, RZ, 0xc0, !PT ;  /* 0x0000000111117812 */ /* 0x000fc800078ec0ff */
[----:B------:R-:W-:Y:S01]  /*0690*/  ISETP.NE.U32.AND P1, PT, R17, 0x1, PT ;  /* 0x000000011100780c */ /* 0x000fe20003f25070 */
[----:B------:R-:W1:Y:S06]  /*06a0*/  LDC.64 R8, c[0x0][0x380] ;  /* 0x0000e000ff087b82 */ /* 0x000e6c0000000a00 */
[C---:B------:R-:W-:Y:S01]  /*06b0*/  @P0 IMAD R15, R19.reuse, R3, R16 ;  /* 0x00000003130f0224 */ /* 0x040fe200078e0210 */
[----:B------:R-:W-:Y:S01]  /*06c0*/  @P0 IADD3 R13, PT, PT, R18, R19, RZ ;  /* 0x00000013120d0210 */ /* 0x000fe20007ffe0ff */
[----:B------:R-:W2:Y:S01]  /*06d0*/  LDC.64 R6, c[0x0][0x380] ;  /* 0x0000e000ff067b82 */ /* 0x000ea20000000a00 */
[----:B------:R-:W-:-:S07]  /*06e0*/  @P0 IADD3 R19, PT, PT, R19, 0x2, RZ ;  /* 0x0000000213130810 */ /* 0x000fce0007ffe0ff */
[----:B------:R-:W3:Y:S01]  /*06f0*/  LDC.64 R4, c[0x0][0x388] ;  /* 0x0000e200ff047b82 */ /* 0x000ee20000000a00 */
[----:B0-----:R-:W-:Y:S01]  /*0700*/  @P0 IMAD.WIDE R10, R15, 0x4, R10 ;  /* 0x000000040f0a0825 */ /* 0x001fe200078e020a */
[----:B------:R-:W-:-:S03]  /*0710*/  @!P1 IADD3 R15, PT, PT, R18, R19, RZ ;  /* 0x00000013120f9210 */ /* 0x000fc60007ffe0ff */
[----:B------:R-:W-:Y:S01]  /*0720*/  @!P1 IMAD R19, R19, R3, R16 ;  /* 0x0000000313139224 */ /* 0x000fe200078e0210 */
[----:B------:R-:W4:Y:S01]  /*0730*/  @P0 LDG.E R2, desc[UR6][R10.64] ;  /* 0x000000060a020981 */ /* 0x000f22000c1e1900 */
[----:B-1----:R-:W-:-:S04]  /*0740*/  @P0 IMAD.WIDE R8, R13, 0x4, R8 ;  /* 0x000000040d080825 */ /* 0x002fc800078e0208 */
[----:B------:R-:W-:Y:S01]  /*0750*/  @P0 IMAD.WIDE R12, R3, 0x4, R10 ;  /* 0x00000004030c0825 */ /* 0x000fe200078e020a */
[----:B------:R-:W4:Y:S03]  /*0760*/  @P0 LDG.E R17, desc[UR6][R8.64] ;  /* 0x0000000608110981 */ /* 0x000f26000c1e1900 */
[----:B--2---:R-:W-:Y:S01]  /*0770*/  @!P1 IMAD.WIDE R6, R15, 0x4, R6 ;  /* 0x000000040f069825 */ /* 0x004fe200078e0206 */
[----:B------:R-:W2:Y:S04]  /*0780*/  @P0 LDG.E R21, desc[UR6][R8.64+0x4] ;  /* 0x0000040608150981 */ /* 0x000ea8000c1e1900 */
[----:B------:R-:W2:Y:S01]  /*0790*/  @P0 LDG.E R12, desc[UR6][R12.64] ;  /* 0x000000060c0c0981 */ /* 0x000ea2000c1e1900 */
[----:B---3--:R-:W-:-:S03]  /*07a0*/  @!P1 IMAD.WIDE R4, R19, 0x4, R4 ;  /* 0x0000000413049825 */ /* 0x008fc600078e0204 */
[----:B------:R-:W3:Y:S04]  /*07b0*/  @!P1 LDG.E R7, desc[UR6][R6.64] ;  /* 0x0000000606079981 */ /* 0x000ee8000c1e1900 */
[----:B------:R-:W3:Y:S01]  /*07c0*/  @!P1 LDG.E R4, desc[UR6][R4.64] ;  /* 0x0000000604049981 */ /* 0x000ee2000c1e1900 */
[----:B----4-:R-:W-:-:S04]  /*07d0*/  @P0 FFMA R2, R17, R2, R26 ;  /* 0x0000000211020223 */ /* 0x010fc8000000001a */
[----:B--2---:R-:W-:-:S04]  /*07e0*/  @P0 FFMA R26, R21, R12, R2 ;  /* 0x0000000c151a0223 */ /* 0x004fc80000000002 */
[----:B---3--:R-:W-:-:S07]  /*07f0*/  @!P1 FFMA R26, R7, R4, R26 ;  /* 0x00000004071a9223 */ /* 0x008fce000000001a */
.L_x_0:
[----:B------:R-:W0:Y:S01]  /*0800*/  LDC.64 R4, c[0x0][0x390] ;  /* 0x0000e400ff047b82 */ /* 0x000e220000000a00 */
[----:B------:R-:W-:Y:S01]  /*0810*/  IMAD R3, R0, R3, R16 ;  /* 0x0000000300037224 */ /* 0x000fe200078e0210 */
[----:B------:R-:W1:Y:S01]  /*0820*/  LDCU UR4, c[0x0][0x3a8] ;  /* 0x00007500ff0477ac */ /* 0x000e620008000800 */
[----:B------:R-:W2:Y:S02]  /*0830*/  LDCU UR5, c[0x0][0x3a4] ;  /* 0x00007480ff0577ac */ /* 0x000ea40008000800 */
[----:B0-----:R-:W-:-:S05]  /*0840*/  IMAD.WIDE R2, R3, 0x4, R4 ;  /* 0x0000000403027825 */ /* 0x001fca00078e0204 */
[----:B------:R-:W1:Y:S02]  /*0850*/  LDG.E R0, desc[UR6][R2.64] ;  /* 0x0000000602007981 */ /* 0x000e64000c1e1900 */
[----:B-1----:R-:W-:-:S04]  /*0860*/  FMUL R5, R0, UR4 ;  /* 0x0000000400057c20 */ /* 0x002fc80008400000 */
[----:B--2---:R-:W-:-:S05]  /*0870*/  FFMA R5, R26, UR5, R5 ;  /* 0x000000051a057c23 */ /* 0x004fca0008000005 */
[----:B------:R-:W-:Y:S01]  /*0880*/  STG.E desc[UR6][R2.64], R5 ;  /* 0x0000000502007986 */ /* 0x000fe2000c101906 */
[----:B------:R-:W-:Y:S05]  /*0890*/  EXIT ;  /* 0x000000000000794d */ /* 0x000fea0003800000 */
.L_x_4:
[----:B------:R-:W-:-:S00]  /*08a0*/  BRA `(.L_x_4) ;  /* 0xfffffffc00fc7947 */ /* 0x000fc0000383ffff */
[----:B------:R-:W-:-:S00]  /*08b0*/  NOP ;  /* 0x0000000000007918 */ /* 0x000fc00000000000 */
        /* <DEDUP_REMOVED lines=12> */
.L_x_5:


//--------------------- .nv.shared.reserved.0     --------------------------
	.section	.nv.shared.reserved.0,"aw",@nobits
	.weak		__nv_reservedSMEM_offset_0_alias
	.size		__nv_reservedSMEM_offset_0_alias, 0, 64
	.other		__nv_reservedSMEM_offset_0_alias,@"STO_CUDA_RESERVED_SHARED STV_DEFAULT"
__nv_reservedSMEM_offset_0_alias:
	.zero		0
	.zero		64


//--------------------- .nv.constant0._Z6sgemm1PKfS0_Pfiiiff --------------------------
	.section	.nv.constant0._Z6sgemm1PKfS0_Pfiiiff,"a",@progbits
	.sectionflags	@""
	.align	4
.nv.constant0._Z6sgemm1PKfS0_Pfiiiff:
	.zero		940


//--------------------- SYMBOLS --------------------------

	.type		.nv.reservedSmem.offset0,@object
	.size		.nv.reservedSmem.offset0,0x4
